//
// Generated by NVIDIA NVVM Compiler
//
// Compiler Build ID: CL-36424714
// Cuda compilation tools, release 13.0, V13.0.88
// Based on NVVM 20.0.0
//

.version 9.0
.target sm_100
.address_size 64

	// .globl	stencil

.visible .entry stencil(
	.param .u64 .ptr .align 1 stencil_param_0,
	.param .u64 .ptr .align 1 stencil_param_1,
	.param .u64 .ptr .align 1 stencil_param_2,
	.param .u64 .ptr .align 1 stencil_param_3
)
{
	.reg .pred 	%p<3>;
	.reg .b32 	%r<8>;
	.reg .b32 	%f<10>;
	.reg .b64 	%rd<21>;

	ld.param.u64 	%rd12, [stencil_param_0];
	ld.param.u64 	%rd9, [stencil_param_1];
	ld.param.u64 	%rd10, [stencil_param_2];
	ld.param.u64 	%rd11, [stencil_param_3];
	cvta.to.global.u64 	%rd1, %rd12;
	mov.u32 	%r1, %ntid.x;
	mov.u32 	%r2, %ctaid.x;
	mov.u32 	%r3, %tid.x;
	mad.lo.s32 	%r4, %r1, %r2, %r3;
	add.s32 	%r5, %r4, 1;
	cvt.u64.u32 	%rd20, %r5;
	ld.global.u64 	%rd13, [%rd1];
	add.s64 	%rd14, %rd13, -1;
	setp.le.u64 	%p1, %rd14, %rd20;
	@%p1 bra 	$L__BB0_3;
	cvta.to.global.u64 	%rd3, %rd11;
	mov.u32 	%r6, %nctaid.x;
	mul.lo.s32 	%r7, %r6, %r1;
	cvt.u64.u32 	%rd4, %r7;
	cvta.to.global.u64 	%rd5, %rd9;
	cvta.to.global.u64 	%rd6, %rd10;
$L__BB0_2:
	ld.global.f32 	%f1, [%rd3];
	shl.b64 	%rd15, %rd20, 2;
	add.s64 	%rd16, %rd5, %rd15;
	ld.global.f32 	%f2, [%rd16+-4];
	ld.global.f32 	%f3, [%rd3+4];
	ld.global.f32 	%f4, [%rd16];
	mul.f32 	%f5, %f3, %f4;
	fma.rn.f32 	%f6, %f1, %f2, %f5;
	ld.global.f32 	%f7, [%rd3+8];
	ld.global.f32 	%f8, [%rd16+4];
	fma.rn.f32 	%f9, %f7, %f8, %f6;
	add.s64 	%rd17, %rd6, %rd15;
	st.global.f32 	[%rd17], %f9;
	add.s64 	%rd20, %rd20, %rd4;
	ld.global.u64 	%rd18, [%rd1];
	add.s64 	%rd19, %rd18, -1;
	setp.lt.u64 	%p2, %rd20, %rd19;
	@%p2 bra 	$L__BB0_2;
$L__BB0_3:
	ret;

}


// ===== COMPILED SASS (sm_100) =====

	.target	sm_100

	.elftype	@"ET_EXEC"


//--------------------- .note.nv.tkinfo           --------------------------
	.section	.note.nv.tkinfo,"",@"SHT_NOTE"
	.sectionflags	@"SHF_NOTE_NV_TKINFO"
	.tkinfo
        /*0018*/ 	.word	0x00000002
        /*0030*/ 	.string	""
        /*0030*/ 	.string	"ptxas"
        /*0030*/ 	.string	"Cuda compilation tools, release 13.0, V13.0.88"
        /*0030*/ 	.string	"Build cuda_13.0.r13.0/compiler.36424714_0"
        /*0030*/ 	.string	"-arch sm_100 -m 64 "



//--------------------- .note.nv.cuinfo           --------------------------
	.section	.note.nv.cuinfo,"",@"SHT_NOTE"
	.sectionflags	@"SHF_NOTE_NV_CUINFO"
        /*0018*/ 	.short	0x0002
        /*001a*/ 	.short	0x0064
        /*001c*/ 	.short	0x0082
	.zero		2


//--------------------- .nv.info                  --------------------------
	.section	.nv.info,"",@"SHT_CUDA_INFO"
	.align	4


	//----- nvinfo : EIATTR_REGCOUNT
	.align		4
        /*0000*/ 	.byte	0x04, 0x2f
        /*0002*/ 	.short	(.L_1 - .L_0)
	.align		4
.L_0:
        /*0004*/ 	.word	index@(stencil)
        /*0008*/ 	.word	0x00000013


	//----- nvinfo : EIATTR_FRAME_SIZE
	.align		4
.L_1:
        /*000c*/ 	.byte	0x04, 0x11
        /*000e*/ 	.short	(.L_3 - .L_2)
	.align		4
.L_2:
        /*0010*/ 	.word	index@(stencil)
        /*0014*/ 	.word	0x00000000


	//----- nvinfo : EIATTR_MIN_STACK_SIZE
	.align		4
.L_3:
        /*0018*/ 	.byte	0x04, 0x12
        /*001a*/ 	.short	(.L_5 - .L_4)
	.align		4
.L_4:
        /*001c*/ 	.word	index@(stencil)
        /*0020*/ 	.word	0x00000000
.L_5:


//--------------------- .nv.compat                --------------------------
	.section	.nv.compat,"",@"SHT_CUDA_COMPAT_INFO"
	.align	4
        /*0000*/ 	.byte	0x02, 0x09, 0x00, 0x00, 0x02, 0x02, 0x01, 0x00, 0x02, 0x05, 0x05, 0x00, 0x03, 0x07, 0x01, 0x01
        /*0010*/ 	.byte	0x02, 0x03, 0x00, 0x00, 0x02, 0x06, 0x01, 0x00, 0x04, 0x0b, 0x08, 0x00, 0x09, 0x00, 0x00, 0x00
        /*0020*/ 	.byte	0x00, 0x00, 0x00, 0x00


//--------------------- .nv.info.stencil          --------------------------
	.section	.nv.info.stencil,"",@"SHT_CUDA_INFO"
	.sectionflags	@""
	.align	4


	//----- nvinfo : EIATTR_CUDA_API_VERSION
	.align		4
        /*0000*/ 	.byte	0x04, 0x37
        /*0002*/ 	.short	(.L_7 - .L_6)
.L_6:
        /*0004*/ 	.word	0x00000082


	//----- nvinfo : EIATTR_KPARAM_INFO
	.align		4
.L_7:
        /*0008*/ 	.byte	0x04, 0x17
        /*000a*/ 	.short	(.L_9 - .L_8)
.L_8:
        /*000c*/ 	.word	0x00000000
        /*0010*/ 	.short	0x0003
        /*0012*/ 	.short	0x0018
        /*0014*/ 	.byte	0x00, 0xf5, 0x21, 0x00


	//----- nvinfo : EIATTR_KPARAM_INFO
	.align		4
.L_9:
        /*0018*/ 	.byte	0x04, 0x17
        /*001a*/ 	.short	(.L_11 - .L_10)
.L_10:
        /*001c*/ 	.word	0x00000000
        /*0020*/ 	.short	0x0002
        /*0022*/ 	.short	0x0010
        /*0024*/ 	.byte	0x00, 0xf5, 0x21, 0x00


	//----- nvinfo : EIATTR_KPARAM_INFO
	.align		4
.L_11:
        /*0028*/ 	.byte	0x04, 0x17
        /*002a*/ 	.short	(.L_13 - .L_12)
.L_12:
        /*002c*/ 	.word	0x00000000
        /*0030*/ 	.short	0x0001
        /*0032*/ 	.short	0x0008
        /*0034*/ 	.byte	0x00, 0xf5, 0x21, 0x00


	//----- nvinfo : EIATTR_KPARAM_INFO
	.align		4
.L_13:
        /*0038*/ 	.byte	0x04, 0x17
        /*003a*/ 	.short	(.L_15 - .L_14)
.L_14:
        /*003c*/ 	.word	0x00000000
        /*0040*/ 	.short	0x0000
        /*0042*/ 	.short	0x0000
        /*0044*/ 	.byte	0x00, 0xf5, 0x21, 0x00


	//----- nvinfo : EIATTR_SPARSE_MMA_MASK
	.align		4
.L_15:
        /*0048*/ 	.byte	0x03, 0x50
        /*004a*/ 	.short	0x0000


	//----- nvinfo : EIATTR_MAXREG_COUNT
	.align		4
        /*004c*/ 	.byte	0x03, 0x1b
        /*004e*/ 	.short	0x00ff


	//----- nvinfo : EIATTR_MERCURY_ISA_VERSION
	.align		4
        /*0050*/ 	.byte	0x03, 0x5f
        /*0052*/ 	.short	0x0101


	//----- nvinfo : EIATTR_VRC_CTA_INIT_COUNT
	.align		4
        /*0054*/ 	.byte	0x02, 0x4a
	.zero		1
	.zero		1


	//----- nvinfo : EIATTR_EXIT_INSTR_OFFSETS
	.align		4
        /*0058*/ 	.byte	0x04, 0x1c
        /*005a*/ 	.short	(.L_17 - .L_16)


	//   ....[0]....
.L_16:
        /*005c*/ 	.word	0x000000d0


	//   ....[1]....
        /*0060*/ 	.word	0x000002d0


	//----- nvinfo : EIATTR_CRS_STACK_SIZE
	.align		4
.L_17:
        /*0064*/ 	.byte	0x04, 0x1e
        /*0066*/ 	.short	(.L_19 - .L_18)
.L_18:
        /*0068*/ 	.word	0x00000000


	//----- nvinfo : EIATTR_CBANK_PARAM_SIZE
	.align		4
.L_19:
        /*006c*/ 	.byte	0x03, 0x19
        /*006e*/ 	.short	0x0020


	//----- nvinfo : EIATTR_PARAM_CBANK
	.align		4
        /*0070*/ 	.byte	0x04, 0x0a
        /*0072*/ 	.short	(.L_21 - .L_20)
	.align		4
.L_20:
        /*0074*/ 	.word	index@(.nv.constant0.stencil)
        /*0078*/ 	.short	0x0380
        /*007a*/ 	.short	0x0020


	//----- nvinfo : EIATTR_SW_WAR
	.align		4
.L_21:
        /*007c*/ 	.byte	0x04, 0x36
        /*007e*/ 	.short	(.L_23 - .L_22)
.L_22:
        /*0080*/ 	.word	0x00000008
.L_23:


//--------------------- .nv.callgraph             --------------------------
	.section	.nv.callgraph,"",@"SHT_CUDA_CALLGRAPH"
	.align	4
	.sectionentsize	8
	.align		4
        /*0000*/ 	.word	0x00000000
	.align		4
        /*0004*/ 	.word	0xffffffff
	.align		4
        /*0008*/ 	.word	0x00000000
	.align		4
        /*000c*/ 	.word	0xfffffffe
	.align		4
        /*0010*/ 	.word	0x00000000
	.align		4
        /*0014*/ 	.word	0xfffffffd
	.align		4
        /*0018*/ 	.word	0x00000000
	.align		4
        /*001c*/ 	.word	0xfffffffc


//--------------------- .text.stencil             --------------------------
	.section	.text.stencil,"ax",@progbits
	.align	128
        .global         stencil
        .type           stencil,@function
        .size           stencil,(.L_x_2 - stencil)
        .other          stencil,@"STO_CUDA_ENTRY STV_DEFAULT"
stencil:
.text.stencil:
[----:B------:R-:W-:Y:S08]  /*0000*/  LDC R1, c[0x0][0x37c] ;  /* 0x0000df00ff017b82 */ /* 0x000ff00000000800 */
[----:B------:R-:W0:Y:S01]  /*0010*/  LDC.64 R2, c[0x0][0x380] ;  /* 0x0000e000ff027b82 */ /* 0x000e220000000a00 */
[----:B------:R-:W0:Y:S02]  /*0020*/  LDCU.64 UR6, c[0x0][0x358] ;  /* 0x00006b00ff0677ac */ /* 0x000e240008000a00 */
[----:B0-----:R-:W2:Y:S01]  /*0030*/  LDG.E.64 R4, desc[UR6][R2.64] ;  /* 0x0000000602047981 */ /* 0x001ea2000c1e1b00 */
[----:B------:R-:W0:Y:S01]  /*0040*/  LDCU UR4, c[0x0][0x360] ;  /* 0x00006c00ff0477ac */ /* 0x000e220008000800 */
[----:B------:R-:W0:Y:S01]  /*0050*/  S2R R0, SR_CTAID.X ;  /* 0x0000000000007919 */ /* 0x000e220000002500 */
[----:B------:R-:W0:Y:S02]  /*0060*/  S2R R7, SR_TID.X ;  /* 0x0000000000077919 */ /* 0x000e240000002100 */
[----:B0-----:R-:W-:-:S04]  /*0070*/  IMAD R0, R0, UR4, R7 ;  /* 0x0000000400007c24 */ /* 0x001fc8000f8e0207 */
[----:B------:R-:W-:Y:S01]  /*0080*/  VIADD R0, R0, 0x1 ;  /* 0x0000000100007836 */ /* 0x000fe20000000000 */
[----:B--2---:R-:W-:-:S04]  /*0090*/  IADD3 R7, P0, PT, R4, -0x1, RZ ;  /* 0xffffffff04077810 */ /* 0x004fc80007f1e0ff */
[----:B------:R-:W-:Y:S02]  /*00a0*/  IADD3.X R4, PT, PT, R5, -0x1, RZ, P0, !PT ;  /* 0xffffffff05047810 */ /* 0x000fe400007fe4ff */
[----:B------:R-:W-:-:S04]  /*00b0*/  ISETP.GT.U32.AND P0, PT, R7, R0, PT ;  /* 0x000000000700720c */ /* 0x000fc80003f04070 */
[----:B------:R-:W-:-:S13]  /*00c0*/  ISETP.GT.U32.AND.EX P0, PT, R4, RZ, PT, P0 ;  /* 0x000000ff0400720c */ /* 0x000fda0003f04100 */
[----:B------:R-:W-:Y:S05]  /*00d0*/  @!P0 EXIT ;  /* 0x000000000000894d */ /* 0x000fea0003800000 */
[----:B------:R-:W0:Y:S01]  /*00e0*/  LDC.64 R4, c[0x0][0x398] ;  /* 0x0000e600ff047b82 */ /* 0x000e220000000a00 */
[----:B------:R-:W1:Y:S01]  /*00f0*/  LDCU UR5, c[0x0][0x370] ;  /* 0x00006e00ff0577ac */ /* 0x000e620008000800 */
[----:B------:R-:W-:Y:S02]  /*0100*/  IMAD.MOV.U32 R15, RZ, RZ, R0 ;  /* 0x000000ffff0f7224 */ /* 0x000fe400078e0000 */
[----:B------:R-:W-:Y:S01]  /*0110*/  IMAD.MOV.U32 R14, RZ, RZ, RZ ;  /* 0x000000ffff0e7224 */ /* 0x000fe200078e00ff */
[----:B------:R-:W2:Y:S01]  /*0120*/  LDCU.64 UR8, c[0x0][0x388] ;  /* 0x00007100ff0877ac */ /* 0x000ea20008000a00 */
[----:B------:R-:W3:Y:S01]  /*0130*/  LDCU.64 UR10, c[0x0][0x390] ;  /* 0x00007200ff0a77ac */ /* 0x000ee20008000a00 */
[----:B-1----:R-:W-:-:S12]  /*0140*/  UIMAD UR4, UR4, UR5, URZ ;  /* 0x00000005040472a4 */ /* 0x002fd8000f8e02ff */
.L_x_0:
[C---:B------:R-:W-:Y:S01]  /*0150*/  IMAD.SHL.U32 R10, R15.reuse, 0x4, RZ ;  /* 0x000000040f0a7824 */ /* 0x040fe200078e00ff */
[----:B------:R-:W-:Y:S01]  /*0160*/  SHF.L.U64.HI R16, R15, 0x2, R14 ;  /* 0x000000020f107819 */ /* 0x000fe2000001020e */
[----:B0-----:R-:W4:Y:S03]  /*0170*/  LDG.E R8, desc[UR6][R4.64+0x4] ;  /* 0x0000040604087981 */ /* 0x001f26000c1e1900 */
[----:B--2---:R-:W-:Y:S01]  /*0180*/  IADD3 R6, P0, PT, R10, UR8, RZ ;  /* 0x000000080a067c10 */ /* 0x004fe2000ff1e0ff */
[----:B------:R-:W2:Y:S03]  /*0190*/  LDG.E R0, desc[UR6][R4.64] ;  /* 0x0000000604007981 */ /* 0x000ea6000c1e1900 */
[----:B------:R-:W-:Y:S01]  /*01a0*/  IADD3.X R7, PT, PT, R16, UR9, RZ, P0, !PT ;  /* 0x0000000910077c10 */ /* 0x000fe200087fe4ff */
[----:B------:R-:W5:Y:S04]  /*01b0*/  LDG.E R13, desc[UR6][R4.64+0x8] ;  /* 0x00000806040d7981 */ /* 0x000f68000c1e1900 */
[----:B------:R-:W4:Y:S04]  /*01c0*/  LDG.E R11, desc[UR6][R6.64] ;  /* 0x00000006060b7981 */ /* 0x000f28000c1e1900 */
[----:B------:R-:W2:Y:S04]  /*01d0*/  LDG.E R9, desc[UR6][R6.64+-0x4] ;  /* 0xfffffc0606097981 */ /* 0x000ea8000c1e1900 */
[----:B------:R-:W5:Y:S01]  /*01e0*/  LDG.E R12, desc[UR6][R6.64+0x4] ;  /* 0x00000406060c7981 */ /* 0x000f62000c1e1900 */
[----:B---3--:R-:W-:Y:S01]  /*01f0*/  IADD3 R10, P0, PT, R10, UR10, RZ ;  /* 0x0000000a0a0a7c10 */ /* 0x008fe2000ff1e0ff */
[----:B----4-:R-:W-:-:S04]  /*0200*/  FMUL R11, R8, R11 ;  /* 0x0000000b080b7220 */ /* 0x010fc80000400000 */
[----:B--2---:R-:W-:Y:S01]  /*0210*/  FFMA R0, R0, R9, R11 ;  /* 0x0000000900007223 */ /* 0x004fe2000000000b */
[----:B------:R-:W-:-:S03]  /*0220*/  IADD3.X R11, PT, PT, R16, UR11, RZ, P0, !PT ;  /* 0x0000000b100b7c10 */ /* 0x000fc600087fe4ff */
[----:B-----5:R-:W-:-:S05]  /*0230*/  FFMA R13, R13, R12, R0 ;  /* 0x0000000c0d0d7223 */ /* 0x020fca0000000000 */
[----:B------:R1:W-:Y:S04]  /*0240*/  STG.E desc[UR6][R10.64], R13 ;  /* 0x0000000d0a007986 */ /* 0x0003e8000c101906 */
[----:B------:R-:W2:Y:S01]  /*0250*/  LDG.E.64 R8, desc[UR6][R2.64] ;  /* 0x0000000602087981 */ /* 0x000ea2000c1e1b00 */
[----:B------:R-:W-:-:S05]  /*0260*/  IADD3 R15, P0, PT, R15, UR4, RZ ;  /* 0x000000040f0f7c10 */ /* 0x000fca000ff1e0ff */
[----:B------:R-:W-:Y:S01]  /*0270*/  IMAD.X R14, RZ, RZ, R14, P0 ;  /* 0x000000ffff0e7224 */ /* 0x000fe200000e060e */
[----:B--2---:R-:W-:-:S04]  /*0280*/  IADD3 R0, P1, PT, R8, -0x1, RZ ;  /* 0xffffffff08007810 */ /* 0x004fc80007f3e0ff */
[----:B------:R-:W-:Y:S02]  /*0290*/  IADD3.X R8, PT, PT, R9, -0x1, RZ, P1, !PT ;  /* 0xffffffff09087810 */ /* 0x000fe40000ffe4ff */
[----:B------:R-:W-:-:S04]  /*02a0*/  ISETP.GE.U32.AND P0, PT, R15, R0, PT ;  /* 0x000000000f00720c */ /* 0x000fc80003f06070 */
[----:B------:R-:W-:-:S13]  /*02b0*/  ISETP.GE.U32.AND.EX P0, PT, R14, R8, PT, P0 ;  /* 0x000000080e00720c */ /* 0x000fda0003f06100 */
[----:B-1----:R-:W-:Y:S05]  /*02c0*/  @!P0 BRA `(.L_x_0) ;  /* 0xfffffffc00a08947 */ /* 0x002fea000383ffff */
[----:B------:R-:W-:Y:S05]  /*02d0*/  EXIT ;  /* 0x000000000000794d */ /* 0x000fea0003800000 */
.L_x_1:
[----:B------:R-:W-:-:S00]  /*02e0*/  BRA `(.L_x_1) ;  /* 0xfffffffc00fc7947 */ /* 0x000fc0000383ffff */
[----:B------:R-:W-:-:S00]  /*02f0*/  NOP ;  /* 0x0000000000007918 */ /* 0x000fc00000000000 */
        /* <DEDUP_REMOVED lines=8> */
.L_x_2:


//--------------------- .nv.shared.reserved.0     --------------------------
	.section	.nv.shared.reserved.0,"aw",@nobits
	.weak		__nv_reservedSMEM_offset_0_alias
	.size		__nv_reservedSMEM_offset_0_alias, 0, 64
	.other		__nv_reservedSMEM_offset_0_alias,@"STO_CUDA_RESERVED_SHARED STV_DEFAULT"
__nv_reservedSMEM_offset_0_alias:
	.zero		0
	.zero		64


//--------------------- .nv.constant0.stencil     --------------------------
	.section	.nv.constant0.stencil,"a",@progbits
	.sectionflags	@""
	.align	4
.nv.constant0.stencil:
	.zero		928


//--------------------- SYMBOLS --------------------------

	.type		.nv.reservedSmem.offset0,@object
	.size		.nv.reservedSmem.offset0,0x4
